//
// Generated by NVIDIA NVVM Compiler
//
// Compiler Build ID: CL-36424714
// Cuda compilation tools, release 13.0, V13.0.88
// Based on NVVM 20.0.0
//

.version 9.0
.target sm_100
.address_size 64

	// .globl	_Z12geglu_kernelPKfPfi

.visible .entry _Z12geglu_kernelPKfPfi(
	.param .u64 .ptr .align 1 _Z12geglu_kernelPKfPfi_param_0,
	.param .u64 .ptr .align 1 _Z12geglu_kernelPKfPfi_param_1,
	.param .u32 _Z12geglu_kernelPKfPfi_param_2
)
{
	.reg .pred 	%p<4>;
	.reg .b32 	%r<9>;
	.reg .b32 	%f<23>;
	.reg .b64 	%rd<10>;

	ld.param.u64 	%rd1, [_Z12geglu_kernelPKfPfi_param_0];
	ld.param.u64 	%rd2, [_Z12geglu_kernelPKfPfi_param_1];
	ld.param.u32 	%r3, [_Z12geglu_kernelPKfPfi_param_2];
	mov.u32 	%r4, %ctaid.x;
	mov.u32 	%r5, %ntid.x;
	mov.u32 	%r6, %tid.x;
	mad.lo.s32 	%r1, %r4, %r5, %r6;
	shr.u32 	%r7, %r3, 31;
	add.s32 	%r8, %r3, %r7;
	shr.s32 	%r2, %r8, 1;
	setp.ge.s32 	%p1, %r1, %r2;
	@%p1 bra 	$L__BB0_2;
	cvta.to.global.u64 	%rd3, %rd1;
	cvta.to.global.u64 	%rd4, %rd2;
	mul.wide.s32 	%rd5, %r1, 4;
	add.s64 	%rd6, %rd3, %rd5;
	ld.global.f32 	%f1, [%rd6];
	mul.wide.s32 	%rd7, %r2, 4;
	add.s64 	%rd8, %rd6, %rd7;
	ld.global.f32 	%f2, [%rd8];
	mul.f32 	%f3, %f1, 0f3F000000;
	mul.f32 	%f4, %f1, 0f3FD9DB23;
	abs.f32 	%f5, %f4;
	mul.f32 	%f6, %f5, 0f4038AA3B;
	ex2.approx.ftz.f32 	%f7, %f6;
	add.f32 	%f8, %f7, 0f3F800000;
	rcp.approx.ftz.f32 	%f9, %f8;
	fma.rn.f32 	%f10, %f9, 0fC0000000, 0f3F800000;
	setp.ge.f32 	%p2, %f5, 0f41102CB4;
	selp.f32 	%f11, 0f3F800000, %f10, %p2;
	copysign.f32 	%f12, %f4, %f11;
	mul.f32 	%f13, %f4, %f4;
	fma.rn.f32 	%f14, %f13, 0f3C80F082, 0fBD563CAE;
	fma.rn.f32 	%f15, %f14, %f13, 0f3E085941;
	fma.rn.f32 	%f16, %f15, %f13, 0fBEAAA9ED;
	fma.rn.f32 	%f17, %f16, %f13, 0f00000000;
	fma.rn.f32 	%f18, %f17, %f4, %f4;
	setp.ge.f32 	%p3, %f5, 0f3F19999A;
	selp.f32 	%f19, %f12, %f18, %p3;
	add.f32 	%f20, %f19, 0f3F800000;
	mul.f32 	%f21, %f3, %f20;
	mul.f32 	%f22, %f2, %f21;
	add.s64 	%rd9, %rd4, %rd5;
	st.global.f32 	[%rd9], %f22;
$L__BB0_2:
	ret;

}


// ===== COMPILED SASS (sm_100) =====

	.target	sm_100

	.elftype	@"ET_EXEC"


//--------------------- .note.nv.tkinfo           --------------------------
	.section	.note.nv.tkinfo,"",@"SHT_NOTE"
	.sectionflags	@"SHF_NOTE_NV_TKINFO"
	.tkinfo
        /*0018*/ 	.word	0x00000002
        /*0030*/ 	.string	""
        /*0030*/ 	.string	"ptxas"
        /*0030*/ 	.string	"Cuda compilation tools, release 13.0, V13.0.88"
        /*0030*/ 	.string	"Build cuda_13.0.r13.0/compiler.36424714_0"
        /*0030*/ 	.string	"-arch sm_100 -m 64 "



//--------------------- .note.nv.cuinfo           --------------------------
	.section	.note.nv.cuinfo,"",@"SHT_NOTE"
	.sectionflags	@"SHF_NOTE_NV_CUINFO"
        /*0018*/ 	.short	0x0002
        /*001a*/ 	.short	0x0064
        /*001c*/ 	.short	0x0082
	.zero		2


//--------------------- .nv.info                  --------------------------
	.section	.nv.info,"",@"SHT_CUDA_INFO"
	.align	4


	//----- nvinfo : EIATTR_REGCOUNT
	.align		4
        /*0000*/ 	.byte	0x04, 0x2f
        /*0002*/ 	.short	(.L_1 - .L_0)
	.align		4
.L_0:
        /*0004*/ 	.word	index@(_Z12geglu_kernelPKfPfi)
        /*0008*/ 	.word	0x0000000f


	//----- nvinfo : EIATTR_FRAME_SIZE
	.align		4
.L_1:
        /*000c*/ 	.byte	0x04, 0x11
        /*000e*/ 	.short	(.L_3 - .L_2)
	.align		4
.L_2:
        /*0010*/ 	.word	index@(_Z12geglu_kernelPKfPfi)
        /*0014*/ 	.word	0x00000000


	//----- nvinfo : EIATTR_MIN_STACK_SIZE
	.align		4
.L_3:
        /*0018*/ 	.byte	0x04, 0x12
        /*001a*/ 	.short	(.L_5 - .L_4)
	.align		4
.L_4:
        /*001c*/ 	.word	index@(_Z12geglu_kernelPKfPfi)
        /*0020*/ 	.word	0x00000000
.L_5:


//--------------------- .nv.compat                --------------------------
	.section	.nv.compat,"",@"SHT_CUDA_COMPAT_INFO"
	.align	4
        /*0000*/ 	.byte	0x02, 0x09, 0x00, 0x00, 0x02, 0x02, 0x01, 0x00, 0x02, 0x05, 0x05, 0x00, 0x03, 0x07, 0x01, 0x01
        /*0010*/ 	.byte	0x02, 0x03, 0x00, 0x00, 0x02, 0x06, 0x01, 0x00, 0x04, 0x0b, 0x08, 0x00, 0x01, 0x00, 0x00, 0x00
        /*0020*/ 	.byte	0x00, 0x00, 0x00, 0x00


//--------------------- .nv.info._Z12geglu_kernelPKfPfi --------------------------
	.section	.nv.info._Z12geglu_kernelPKfPfi,"",@"SHT_CUDA_INFO"
	.sectionflags	@""
	.align	4


	//----- nvinfo : EIATTR_CUDA_API_VERSION
	.align		4
        /*0000*/ 	.byte	0x04, 0x37
        /*0002*/ 	.short	(.L_7 - .L_6)
.L_6:
        /*0004*/ 	.word	0x00000082


	//----- nvinfo : EIATTR_KPARAM_INFO
	.align		4
.L_7:
        /*0008*/ 	.byte	0x04, 0x17
        /*000a*/ 	.short	(.L_9 - .L_8)
.L_8:
        /*000c*/ 	.word	0x00000000
        /*0010*/ 	.short	0x0002
        /*0012*/ 	.short	0x0010
        /*0014*/ 	.byte	0x00, 0xf0, 0x11, 0x00


	//----- nvinfo : EIATTR_KPARAM_INFO
	.align		4
.L_9:
        /*0018*/ 	.byte	0x04, 0x17
        /*001a*/ 	.short	(.L_11 - .L_10)
.L_10:
        /*001c*/ 	.word	0x00000000
        /*0020*/ 	.short	0x0001
        /*0022*/ 	.short	0x0008
        /*0024*/ 	.byte	0x00, 0xf5, 0x21, 0x00


	//----- nvinfo : EIATTR_KPARAM_INFO
	.align		4
.L_11:
        /*0028*/ 	.byte	0x04, 0x17
        /*002a*/ 	.short	(.L_13 - .L_12)
.L_12:
        /*002c*/ 	.word	0x00000000
        /*0030*/ 	.short	0x0000
        /*0032*/ 	.short	0x0000
        /*0034*/ 	.byte	0x00, 0xf5, 0x21, 0x00


	//----- nvinfo : EIATTR_SPARSE_MMA_MASK
	.align		4
.L_13:
        /*0038*/ 	.byte	0x03, 0x50
        /*003a*/ 	.short	0x0000


	//----- nvinfo : EIATTR_MAXREG_COUNT
	.align		4
        /*003c*/ 	.byte	0x03, 0x1b
        /*003e*/ 	.short	0x00ff


	//----- nvinfo : EIATTR_MERCURY_ISA_VERSION
	.align		4
        /*0040*/ 	.byte	0x03, 0x5f
        /*0042*/ 	.short	0x0101


	//----- nvinfo : EIATTR_VRC_CTA_INIT_COUNT
	.align		4
        /*0044*/ 	.byte	0x02, 0x4a
	.zero		1
	.zero		1


	//----- nvinfo : EIATTR_EXIT_INSTR_OFFSETS
	.align		4
        /*0048*/ 	.byte	0x04, 0x1c
        /*004a*/ 	.short	(.L_15 - .L_14)


	//   ....[0]....
.L_14:
        /*004c*/ 	.word	0x00000090


	//   ....[1]....
        /*0050*/ 	.word	0x00000290


	//----- nvinfo : EIATTR_CBANK_PARAM_SIZE
	.align		4
.L_15:
        /*0054*/ 	.byte	0x03, 0x19
        /*0056*/ 	.short	0x0014


	//----- nvinfo : EIATTR_PARAM_CBANK
	.align		4
        /*0058*/ 	.byte	0x04, 0x0a
        /*005a*/ 	.short	(.L_17 - .L_16)
	.align		4
.L_16:
        /*005c*/ 	.word	index@(.nv.constant0._Z12geglu_kernelPKfPfi)
        /*0060*/ 	.short	0x0380
        /*0062*/ 	.short	0x0014


	//----- nvinfo : EIATTR_SW_WAR
	.align		4
.L_17:
        /*0064*/ 	.byte	0x04, 0x36
        /*0066*/ 	.short	(.L_19 - .L_18)
.L_18:
        /*0068*/ 	.word	0x00000008
.L_19:


//--------------------- .nv.callgraph             --------------------------
	.section	.nv.callgraph,"",@"SHT_CUDA_CALLGRAPH"
	.align	4
	.sectionentsize	8
	.align		4
        /*0000*/ 	.word	0x00000000
	.align		4
        /*0004*/ 	.word	0xffffffff
	.align		4
        /*0008*/ 	.word	0x00000000
	.align		4
        /*000c*/ 	.word	0xfffffffe
	.align		4
        /*0010*/ 	.word	0x00000000
	.align		4
        /*0014*/ 	.word	0xfffffffd
	.align		4
        /*0018*/ 	.word	0x00000000
	.align		4
        /*001c*/ 	.word	0xfffffffc


//--------------------- .text._Z12geglu_kernelPKfPfi --------------------------
	.section	.text._Z12geglu_kernelPKfPfi,"ax",@progbits
	.align	128
        .global         _Z12geglu_kernelPKfPfi
        .type           _Z12geglu_kernelPKfPfi,@function
        .size           _Z12geglu_kernelPKfPfi,(.L_x_1 - _Z12geglu_kernelPKfPfi)
        .other          _Z12geglu_kernelPKfPfi,@"STO_CUDA_ENTRY STV_DEFAULT"
_Z12geglu_kernelPKfPfi:
.text._Z12geglu_kernelPKfPfi:
[----:B------:R-:W-:Y:S01]  /*0000*/  LDC R1, c[0x0][0x37c] ;  /* 0x0000df00ff017b82 */ /* 0x000fe20000000800 */
[----:B------:R-:W0:Y:S07]  /*0010*/  S2R R2, SR_TID.X ;  /* 0x0000000000027919 */ /* 0x000e2e0000002100 */
[----:B------:R-:W1:Y:S08]  /*0020*/  LDC R0, c[0x0][0x390] ;  /* 0x0000e400ff007b82 */ /* 0x000e700000000800 */
[----:B------:R-:W0:Y:S08]  /*0030*/  S2UR UR4, SR_CTAID.X ;  /* 0x00000000000479c3 */ /* 0x000e300000002500 */
[----:B------:R-:W0:Y:S01]  /*0040*/  LDC R5, c[0x0][0x360] ;  /* 0x0000d800ff057b82 */ /* 0x000e220000000800 */
[----:B-1----:R-:W-:-:S04]  /*0050*/  LEA.HI R0, R0, R0, RZ, 0x1 ;  /* 0x0000000000007211 */ /* 0x002fc800078f08ff */
[----:B------:R-:W-:Y:S01]  /*0060*/  SHF.R.S32.HI R0, RZ, 0x1, R0 ;  /* 0x00000001ff007819 */ /* 0x000fe20000011400 */
[----:B0-----:R-:W-:-:S05]  /*0070*/  IMAD R5, R5, UR4, R2 ;  /* 0x0000000405057c24 */ /* 0x001fca000f8e0202 */
[----:B------:R-:W-:-:S13]  /*0080*/  ISETP.GE.AND P0, PT, R5, R0, PT ;  /* 0x000000000500720c */ /* 0x000fda0003f06270 */
[----:B------:R-:W-:Y:S05]  /*0090*/  @P0 EXIT ;  /* 0x000000000000094d */ /* 0x000fea0003800000 */
[----:B------:R-:W0:Y:S01]  /*00a0*/  LDC.64 R2, c[0x0][0x380] ;  /* 0x0000e000ff027b82 */ /* 0x000e220000000a00 */
[----:B------:R-:W1:Y:S01]  /*00b0*/  LDCU.64 UR4, c[0x0][0x358] ;  /* 0x00006b00ff0477ac */ /* 0x000e620008000a00 */
[----:B0-----:R-:W-:-:S05]  /*00c0*/  IMAD.WIDE R2, R5, 0x4, R2 ;  /* 0x0000000405027825 */ /* 0x001fca00078e0202 */
[----:B-1----:R0:W2:Y:S01]  /*00d0*/  LDG.E R4, desc[UR4][R2.64] ;  /* 0x0000000402047981 */ /* 0x0020a2000c1e1900 */
[----:B------:R-:W-:-:S06]  /*00e0*/  IMAD.WIDE R6, R0, 0x4, R2 ;  /* 0x0000000400067825 */ /* 0x000fcc00078e0202 */
[----:B------:R1:W3:Y:S01]  /*00f0*/  LDG.E R6, desc[UR4][R6.64] ;  /* 0x0000000406067981 */ /* 0x0002e2000c1e1900 */
[----:B------:R-:W-:Y:S01]  /*0100*/  MOV R12, 0x3c80f082 ;  /* 0x3c80f082000c7802 */ /* 0x000fe20000000f00 */
[----:B------:R-:W-:Y:S01]  /*0110*/  HFMA2 R10, -RZ, RZ, 1.875, 0 ;  /* 0x3f800000ff0a7431 */ /* 0x000fe200000001ff */
[----:B0-----:R-:W0:Y:S02]  /*0120*/  LDC.64 R2, c[0x0][0x388] ;  /* 0x0000e200ff027b82 */ /* 0x001e240000000a00 */
[----:B0-----:R-:W-:-:S04]  /*0130*/  IMAD.WIDE R2, R5, 0x4, R2 ;  /* 0x0000000405027825 */ /* 0x001fc800078e0202 */
[C---:B--2---:R-:W-:Y:S01]  /*0140*/  FMUL R8, R4.reuse, 1.7020000219345092773 ;  /* 0x3fd9db2304087820 */ /* 0x044fe20000400000 */
[----:B------:R-:W-:-:S03]  /*0150*/  FMUL R4, R4, 0.5 ;  /* 0x3f00000004047820 */ /* 0x000fc60000400000 */
[C---:B------:R-:W-:Y:S01]  /*0160*/  FMUL R0, |R8|.reuse, 2.8853900432586669922 ;  /* 0x4038aa3b08007820 */ /* 0x040fe20000400200 */
[C---:B------:R-:W-:Y:S01]  /*0170*/  FMUL R11, R8.reuse, R8 ;  /* 0x00000008080b7220 */ /* 0x040fe20000400000 */
[C---:B------:R-:W-:Y:S02]  /*0180*/  FSETP.GE.AND P1, PT, |R8|.reuse, 0.60000002384185791016, PT ;  /* 0x3f19999a0800780b */ /* 0x040fe40003f26200 */
[----:B------:R-:W-:Y:S01]  /*0190*/  FSETP.GE.AND P0, PT, |R8|, 9.010913848876953125, PT ;  /* 0x41102cb40800780b */ /* 0x000fe20003f06200 */
[C---:B------:R-:W-:Y:S01]  /*01a0*/  FFMA R12, R11.reuse, R12, -0.052303962409496307373 ;  /* 0xbd563cae0b0c7423 */ /* 0x040fe2000000000c */
[----:B------:R-:W0:Y:S02]  /*01b0*/  MUFU.EX2 R0, R0 ;  /* 0x0000000000007308 */ /* 0x000e240000000800 */
[----:B0-----:R-:W-:Y:S01]  /*01c0*/  FADD R9, R0, 1 ;  /* 0x3f80000000097421 */ /* 0x001fe20000000000 */
[----:B------:R-:W-:-:S04]  /*01d0*/  FFMA R0, R11, R12, 0.1331529766321182251 ;  /* 0x3e0859410b007423 */ /* 0x000fc8000000000c */
[C---:B------:R-:W-:Y:S01]  /*01e0*/  FFMA R0, R11.reuse, R0, -0.33332768082618713379 ;  /* 0xbeaaa9ed0b007423 */ /* 0x040fe20000000000 */
[----:B------:R-:W0:Y:S03]  /*01f0*/  MUFU.RCP R9, R9 ;  /* 0x0000000900097308 */ /* 0x000e260000001000 */
[----:B------:R-:W-:Y:S01]  /*0200*/  FFMA R11, R11, R0, RZ ;  /* 0x000000000b0b7223 */ /* 0x000fe200000000ff */
[----:B0-----:R-:W-:-:S05]  /*0210*/  FFMA R10, R9, -2, R10 ;  /* 0xc0000000090a7823 */ /* 0x001fca000000000a */
[----:B-1----:R-:W-:-:S04]  /*0220*/  FSEL R7, R10, 1, !P0 ;  /* 0x3f8000000a077808 */ /* 0x002fc80004000000 */
[--C-:B------:R-:W-:Y:S01]  /*0230*/  LOP3.LUT R7, R7, 0x80000000, R8.reuse, 0xb8, !PT ;  /* 0x8000000007077812 */ /* 0x100fe200078eb808 */
[----:B------:R-:W-:-:S04]  /*0240*/  @!P1 FFMA R7, R8, R11, R8 ;  /* 0x0000000b08079223 */ /* 0x000fc80000000008 */
[----:B------:R-:W-:-:S04]  /*0250*/  FADD R7, R7, 1 ;  /* 0x3f80000007077421 */ /* 0x000fc80000000000 */
[----:B------:R-:W-:-:S04]  /*0260*/  FMUL R7, R4, R7 ;  /* 0x0000000704077220 */ /* 0x000fc80000400000 */
[----:B---3--:R-:W-:-:S05]  /*0270*/  FMUL R7, R6, R7 ;  /* 0x0000000706077220 */ /* 0x008fca0000400000 */
[----:B------:R-:W-:Y:S01]  /*0280*/  STG.E desc[UR4][R2.64], R7 ;  /* 0x0000000702007986 */ /* 0x000fe2000c101904 */
[----:B------:R-:W-:Y:S05]  /*0290*/  EXIT ;  /* 0x000000000000794d */ /* 0x000fea0003800000 */
.L_x_0:
[----:B------:R-:W-:-:S00]  /*02a0*/  BRA `(.L_x_0) ;  /* 0xfffffffc00fc7947 */ /* 0x000fc0000383ffff */
[----:B------:R-:W-:-:S00]  /*02b0*/  NOP ;  /* 0x0000000000007918 */ /* 0x000fc00000000000 */
        /* <DEDUP_REMOVED lines=12> */
.L_x_1:


//--------------------- .nv.shared.reserved.0     --------------------------
	.section	.nv.shared.reserved.0,"aw",@nobits
	.weak		__nv_reservedSMEM_offset_0_alias
	.size		__nv_reservedSMEM_offset_0_alias, 0, 64
	.other		__nv_reservedSMEM_offset_0_alias,@"STO_CUDA_RESERVED_SHARED STV_DEFAULT"
__nv_reservedSMEM_offset_0_alias:
	.zero		0
	.zero		64


//--------------------- .nv.constant0._Z12geglu_kernelPKfPfi --------------------------
	.section	.nv.constant0._Z12geglu_kernelPKfPfi,"a",@progbits
	.sectionflags	@""
	.align	4
.nv.constant0._Z12geglu_kernelPKfPfi:
	.zero		916


//--------------------- SYMBOLS --------------------------

	.type		.nv.reservedSmem.offset0,@object
	.size		.nv.reservedSmem.offset0,0x4
